	.headerflags	@"EF_CUDA_TEXMODE_UNIFIED EF_CUDA_64BIT_ADDRESS EF_CUDA_ACCELERATORS EF_CUDA_SM90 EF_CUDA_VIRTUAL_SM(EF_CUDA_SM90)"
	.elftype	@"ET_EXEC"


//--------------------- .nv.info                  --------------------------
	.section	.nv.info,"",@"SHT_CUDA_INFO"
	.align	4


	//----- nvinfo : EIATTR_REGCOUNT
	.align		4
        /*0000*/ 	.byte	0x04, 0x2f
        /*0002*/ 	.short	(.L_1 - .L_0)
	.align		4
.L_0:
        /*0004*/ 	.word	index@(triton_poi_fused_add_clamp_mul_0)
        /*0008*/ 	.word	0x0000000c


	//----- nvinfo : EIATTR_MIN_STACK_SIZE
	.align		4
.L_1:
        /*000c*/ 	.byte	0x04, 0x12
        /*000e*/ 	.short	(.L_3 - .L_2)
	.align		4
.L_2:
        /*0010*/ 	.word	index@(triton_poi_fused_add_clamp_mul_0)
        /*0014*/ 	.word	0x00000000


	//----- nvinfo : EIATTR_FRAME_SIZE
	.align		4
.L_3:
        /*0018*/ 	.byte	0x04, 0x11
        /*001a*/ 	.short	(.L_5 - .L_4)
	.align		4
.L_4:
        /*001c*/ 	.word	index@(triton_poi_fused_add_clamp_mul_0)
        /*0020*/ 	.word	0x00000000


	//----- nvinfo : EIATTR_MIN_STACK_SIZE
	.align		4
.L_5:
        /*0024*/ 	.byte	0x04, 0x12
        /*0026*/ 	.short	(.L_7 - .L_6)
	.align		4
.L_6:
        /*0028*/ 	.word	index@(triton_poi_fused_add_clamp_mul_0)
        /*002c*/ 	.word	0x00000000
.L_7:


//--------------------- .nv.info.triton_poi_fused_add_clamp_mul_0 --------------------------
	.section	.nv.info.triton_poi_fused_add_clamp_mul_0,"",@"SHT_CUDA_INFO"
	.sectionflags	@""
	.align	4


	//----- nvinfo : EIATTR_CUDA_API_VERSION
	.align		4
        /*0000*/ 	.byte	0x04, 0x37
        /*0002*/ 	.short	(.L_9 - .L_8)
.L_8:
        /*0004*/ 	.word	0x0000007c


	//----- nvinfo : EIATTR_KPARAM_INFO
	.align		4
.L_9:
        /*0008*/ 	.byte	0x04, 0x17
        /*000a*/ 	.short	(.L_11 - .L_10)
.L_10:
        /*000c*/ 	.word	0x00000000
        /*0010*/ 	.short	0x0002
        /*0012*/ 	.short	0x0010
        /*0014*/ 	.byte	0x00, 0xf0, 0x11, 0x00


	//----- nvinfo : EIATTR_KPARAM_INFO
	.align		4
.L_11:
        /*0018*/ 	.byte	0x04, 0x17
        /*001a*/ 	.short	(.L_13 - .L_12)
.L_12:
        /*001c*/ 	.word	0x00000000
        /*0020*/ 	.short	0x0001
        /*0022*/ 	.short	0x0008
        /*0024*/ 	.byte	0x00, 0xf4, 0x21, 0x00


	//----- nvinfo : EIATTR_KPARAM_INFO
	.align		4
.L_13:
        /*0028*/ 	.byte	0x04, 0x17
        /*002a*/ 	.short	(.L_15 - .L_14)
.L_14:
        /*002c*/ 	.word	0x00000000
        /*0030*/ 	.short	0x0000
        /*0032*/ 	.short	0x0000
        /*0034*/ 	.byte	0x00, 0xf4, 0x21, 0x00


	//----- nvinfo : EIATTR_SPARSE_MMA_MASK
	.align		4
.L_15:
        /*0038*/ 	.byte	0x03, 0x50
        /*003a*/ 	.short	0x0000


	//----- nvinfo : EIATTR_MAXREG_COUNT
	.align		4
        /*003c*/ 	.byte	0x03, 0x1b
        /*003e*/ 	.short	0x00ff


	//----- nvinfo : EIATTR_EXIT_INSTR_OFFSETS
	.align		4
        /*0040*/ 	.byte	0x04, 0x1c
        /*0042*/ 	.short	(.L_17 - .L_16)


	//   ....[0]....
.L_16:
        /*0044*/ 	.word	0x00000210


	//   ....[1]....
        /*0048*/ 	.word	0x00000230


	//----- nvinfo : EIATTR_REQNTID
	.align		4
.L_17:
        /*004c*/ 	.byte	0x04, 0x10
        /*004e*/ 	.short	(.L_19 - .L_18)
.L_18:
        /*0050*/ 	.word	0x00000080
        /*0054*/ 	.word	0x00000001
        /*0058*/ 	.word	0x00000001


	//----- nvinfo : EIATTR_CRS_STACK_SIZE
	.align		4
.L_19:
        /*005c*/ 	.byte	0x04, 0x1e
        /*005e*/ 	.short	(.L_21 - .L_20)
.L_20:
        /*0060*/ 	.word	0x00000000


	//----- nvinfo : EIATTR_CBANK_PARAM_SIZE
	.align		4
.L_21:
        /*0064*/ 	.byte	0x03, 0x19
        /*0066*/ 	.short	0x0014


	//----- nvinfo : EIATTR_PARAM_CBANK
	.align		4
        /*0068*/ 	.byte	0x04, 0x0a
        /*006a*/ 	.short	(.L_23 - .L_22)
	.align		4
.L_22:
        /*006c*/ 	.word	index@(.nv.constant0.triton_poi_fused_add_clamp_mul_0)
        /*0070*/ 	.short	0x0210
        /*0072*/ 	.short	0x0014


	//----- nvinfo : EIATTR_SW_WAR
	.align		4
.L_23:
        /*0074*/ 	.byte	0x04, 0x36
        /*0076*/ 	.short	(.L_25 - .L_24)
.L_24:
        /*0078*/ 	.word	0x00000008
.L_25:


//--------------------- .nv.callgraph             --------------------------
	.section	.nv.callgraph,"",@"SHT_CUDA_CALLGRAPH"
	.align	4
	.sectionentsize	8
	.align		4
        /*0000*/ 	.word	0x00000000
	.align		4
        /*0004*/ 	.word	0xffffffff
	.align		4
        /*0008*/ 	.word	0x00000000
	.align		4
        /*000c*/ 	.word	0xfffffffe
	.align		4
        /*0010*/ 	.word	0x00000000
	.align		4
        /*0014*/ 	.word	0xfffffffd
	.align		4
        /*0018*/ 	.word	0x00000000
	.align		4
        /*001c*/ 	.word	0xfffffffc


//--------------------- .text.triton_poi_fused_add_clamp_mul_0 --------------------------
	.section	.text.triton_poi_fused_add_clamp_mul_0,"ax",@progbits
	.align	128
        .global         triton_poi_fused_add_clamp_mul_0
        .type           triton_poi_fused_add_clamp_mul_0,@function
        .size           triton_poi_fused_add_clamp_mul_0,(.L_x_3 - triton_poi_fused_add_clamp_mul_0)
        .other          triton_poi_fused_add_clamp_mul_0,@"STO_CUDA_ENTRY STV_DEFAULT"
triton_poi_fused_add_clamp_mul_0:
.text.triton_poi_fused_add_clamp_mul_0:
[----:B------:R-:W0:Y:S02]  /*0000*/  LDC R1, c[0x0][0x28] ;  /* 0x00000a00ff017b82 */ /* 0x000e240000000800 */
[----:B------:R-:W1:Y:S01]  /*0010*/  S2R R0, SR_TID.X ;  /* 0x0000000000007919 */ /* 0x000e620000002100 */
[----:B------:R-:W-:Y:S01]  /*0020*/  ULDC.64 UR4, c[0x0][0x208] ;  /* 0x0000820000047ab9 */ /* 0x000fe20000000a00 */
[----:B------:R-:W-:Y:S01]  /*0030*/  BSSY B0, `(.L_x_0) ;  /* 0x000000b000007945 */ /* 0x000fe20003800000 */
[----:B------:R-:W-:Y:S01]  /*0040*/  CS2R R6, SRZ ;  /* 0x0000000000067805 */ /* 0x000fe2000001ff00 */
[----:B------:R-:W2:Y:S01]  /*0050*/  S2R R5, SR_CTAID.X ;  /* 0x0000000000057919 */ /* 0x000ea20000002500 */
[----:B-1----:R-:W-:-:S05]  /*0060*/  IMAD.SHL.U32 R0, R0, 0x2, RZ ;  /* 0x0000000200007824 */ /* 0x002fca00078e00ff */
[----:B------:R-:W-:-:S05]  /*0070*/  LOP3.LUT R0, R0, 0xfe, RZ, 0xc0, !PT ;  /* 0x000000fe00007812 */ /* 0x000fca00078ec0ff */
[----:B--2---:R-:W-:-:S05]  /*0080*/  IMAD R5, R5, 0x100, R0 ;  /* 0x0000010005057824 */ /* 0x004fca00078e0200 */
[----:B------:R-:W-:-:S13]  /*0090*/  ISETP.GE.AND P0, PT, R5, 0x100, PT ;  /* 0x000001000500780c */ /* 0x000fda0003f06270 */
[----:B------:R-:W-:Y:S05]  /*00a0*/  @P0 BRA `(.L_x_1) ;  /* 0x00000000000c0947 */ /* 0x000fea0003800000 */
[----:B------:R-:W1:Y:S02]  /*00b0*/  LDC.64 R2, c[0x0][0x210] ;  /* 0x00008400ff027b82 */ /* 0x000e640000000a00 */
[----:B-1----:R-:W-:-:S05]  /*00c0*/  IMAD.WIDE R2, R5, 0x4, R2 ;  /* 0x0000000405027825 */ /* 0x002fca00078e0202 */
[----:B------:R1:W5:Y:S02]  /*00d0*/  LDG.E.64 R6, desc[UR4][R2.64] ;  /* 0x0000000402067981 */ /* 0x000364000c1e1b00 */
.L_x_1:
[----:B------:R-:W-:Y:S05]  /*00e0*/  BSYNC B0 ;  /* 0x0000000000007941 */ /* 0x000fea0003800000 */
.L_x_0:
[C---:B-----5:R-:W-:Y:S01]  /*00f0*/  FADD R0, R6.reuse, 2 ;  /* 0x4000000006007421 */ /* 0x060fe20000000000 */
[C---:B------:R-:W-:Y:S01]  /*0100*/  FADD R4, R7.reuse, 2 ;  /* 0x4000000007047421 */ /* 0x040fe20000000000 */
[----:B-1----:R-:W1:Y:S01]  /*0110*/  LDC.64 R2, c[0x0][0x218] ;  /* 0x00008600ff027b82 */ /* 0x002e620000000a00 */
[----:B------:R-:W-:Y:S01]  /*0120*/  FMUL R6, R6, 0.5 ;  /* 0x3f00000006067820 */ /* 0x000fe20000400000 */
[----:B------:R-:W-:Y:S01]  /*0130*/  FMUL R7, R7, 0.5 ;  /* 0x3f00000007077820 */ /* 0x000fe20000400000 */
[----:B------:R-:W-:Y:S02]  /*0140*/  FSETP.GTU.AND P1, PT, R0, RZ, PT ;  /* 0x000000ff0000720b */ /* 0x000fe40003f2c000 */
[----:B------:R-:W-:Y:S02]  /*0150*/  FSETP.GTU.AND P2, PT, R4, RZ, PT ;  /* 0x000000ff0400720b */ /* 0x000fe40003f4c000 */
[----:B------:R-:W-:Y:S02]  /*0160*/  FSEL R9, R0, RZ, P1 ;  /* 0x000000ff00097208 */ /* 0x000fe40000800000 */
[----:B------:R-:W-:-:S02]  /*0170*/  FSEL R4, R4, RZ, P2 ;  /* 0x000000ff04047208 */ /* 0x000fc40001000000 */
[C---:B------:R-:W-:Y:S02]  /*0180*/  FSETP.GEU.AND P3, PT, R9.reuse, 2, PT ;  /* 0x400000000900780b */ /* 0x040fe40003f6e000 */
[C---:B------:R-:W-:Y:S02]  /*0190*/  FSETP.GEU.AND P4, PT, R4.reuse, 2, PT ;  /* 0x400000000400780b */ /* 0x040fe40003f8e000 */
[----:B------:R-:W-:Y:S02]  /*01a0*/  FSETP.NAN.AND P1, PT, R9, R9, PT ;  /* 0x000000090900720b */ /* 0x000fe40003f28000 */
[----:B------:R-:W-:-:S07]  /*01b0*/  FSETP.NAN.AND P2, PT, R4, R4, PT ;  /* 0x000000040400720b */ /* 0x000fce0003f48000 */
[----:B------:R-:W-:Y:S01]  /*01c0*/  @P3 FSEL R9, R9, 2, P1 ;  /* 0x4000000009093808 */ /* 0x000fe20000800000 */
[----:B-1----:R-:W-:Y:S01]  /*01d0*/  IMAD.WIDE R2, R5, 0x4, R2 ;  /* 0x0000000405027825 */ /* 0x002fe200078e0202 */
[----:B------:R-:W-:-:S03]  /*01e0*/  @P4 FSEL R4, R4, 2, P2 ;  /* 0x4000000004044808 */ /* 0x000fc60001000000 */
[----:B------:R-:W-:Y:S02]  /*01f0*/  FMUL R6, R6, R9 ;  /* 0x0000000906067220 */ /* 0x000fe40000400000 */
[----:B------:R-:W-:Y:S01]  /*0200*/  FMUL R7, R7, R4 ;  /* 0x0000000407077220 */ /* 0x000fe20000400000 */
[----:B------:R-:W-:Y:S06]  /*0210*/  @P0 EXIT ;  /* 0x000000000000094d */ /* 0x000fec0003800000 */
[----:B------:R-:W-:Y:S01]  /*0220*/  STG.E.64 desc[UR4][R2.64], R6 ;  /* 0x0000000602007986 */ /* 0x000fe2000c101b04 */
[----:B------:R-:W-:Y:S05]  /*0230*/  EXIT ;  /* 0x000000000000794d */ /* 0x000fea0003800000 */
.L_x_2:
[----:B------:R-:W-:-:S00]  /*0240*/  BRA `(.L_x_2) ;  /* 0xfffffffc00fc7947 */ /* 0x000fc0000383ffff */
[----:B------:R-:W-:-:S00]  /*0250*/  NOP ;  /* 0x0000000000007918 */ /* 0x000fc00000000000 */
        /* <DEDUP_REMOVED lines=10> */
.L_x_3:


//--------------------- .nv.constant0.triton_poi_fused_add_clamp_mul_0 --------------------------
	.section	.nv.constant0.triton_poi_fused_add_clamp_mul_0,"a",@progbits
	.sectionflags	@""
	.align	4
.nv.constant0.triton_poi_fused_add_clamp_mul_0:
	.zero		548
